//
// Generated by NVIDIA NVVM Compiler
//
// Compiler Build ID: CL-36424714
// Cuda compilation tools, release 13.0, V13.0.88
// Based on NVVM 20.0.0
//

.version 9.0
.target sm_100
.address_size 64

	// .globl	_Z12crack_kernelPKciPcPi

.visible .entry _Z12crack_kernelPKciPcPi(
	.param .u64 .ptr .align 1 _Z12crack_kernelPKciPcPi_param_0,
	.param .u32 _Z12crack_kernelPKciPcPi_param_1,
	.param .u64 .ptr .align 1 _Z12crack_kernelPKciPcPi_param_2,
	.param .u64 .ptr .align 1 _Z12crack_kernelPKciPcPi_param_3
)
{
	.reg .pred 	%p<24>;
	.reg .b16 	%rs<62>;
	.reg .b32 	%r<13>;
	.reg .b64 	%rd<21>;

	ld.param.u64 	%rd6, [_Z12crack_kernelPKciPcPi_param_0];
	ld.param.u32 	%r2, [_Z12crack_kernelPKciPcPi_param_1];
	ld.param.u64 	%rd7, [_Z12crack_kernelPKciPcPi_param_2];
	ld.param.u64 	%rd8, [_Z12crack_kernelPKciPcPi_param_3];
	mov.u32 	%r3, %ctaid.x;
	mov.u32 	%r4, %ntid.x;
	mul.wide.u32 	%rd9, %r3, %r4;
	mov.u32 	%r5, %tid.x;
	cvt.u64.u32 	%rd10, %r5;
	add.s64 	%rd1, %rd9, %rd10;
	mul.wide.s32 	%rd11, %r2, 67600;
	setp.ge.s64 	%p1, %rd1, %rd11;
	@%p1 bra 	$L__BB0_14;
	cvta.to.global.u64 	%rd12, %rd8;
	mul.hi.u64 	%rd13, %rd1, 8941759020818263127;
	shr.u64 	%rd2, %rd13, 15;
	shl.b64 	%rd14, %rd2, 2;
	add.s64 	%rd3, %rd12, %rd14;
	ld.global.u32 	%r6, [%rd3];
	setp.ne.s32 	%p2, %r6, 0;
	@%p2 bra 	$L__BB0_14;
	mul.lo.s64 	%rd17, %rd2, 67600;
	sub.s64 	%rd4, %rd1, %rd17;
	cvt.u32.u64 	%r7, %rd4;
	mul.hi.u32 	%r8, %r7, 429496730;
	mul.lo.s32 	%r9, %r8, 10;
	sub.s32 	%r1, %r7, %r9;
	cvt.u16.u32 	%rs1, %r1;
	cvt.u16.u32 	%rs7, %r8;
	mul.hi.u16 	%rs8, %rs7, 6554;
	mul.lo.s16 	%rs9, %rs8, 10;
	sub.s16 	%rs2, %rs7, %rs9;
	mul.hi.u32 	%r10, %r7, 42949673;
	cvt.u16.u32 	%rs10, %r10;
	mul.hi.u16 	%rs11, %rs10, 2521;
	mul.lo.s16 	%rs12, %rs11, 26;
	sub.s16 	%rs4, %rs10, %rs12;
	mul.hi.u32 	%r11, %r7, 1651911;
	cvt.u16.u32 	%rs6, %r11;
	setp.gt.u64 	%p3, %rd4, 62399;
	selp.b16 	%rs13, 74, 99, %p3;
	add.s16 	%rs14, %rs13, %rs6;
	and.b16  	%rs15, %rs14, 255;
	cvta.to.global.u64 	%rd18, %rd6;
	mad.lo.s64 	%rd5, %rd2, 11, %rd18;
	ld.global.u8 	%rs16, [%rd5];
	setp.ne.s16 	%p4, %rs15, %rs16;
	@%p4 bra 	$L__BB0_14;
	ld.global.u8 	%rs17, [%rd5+1];
	sub.s16 	%rs18, 99, %rs6;
	setp.lt.u64 	%p5, %rd4, 5200;
	add.s16 	%rs19, %rs6, 95;
	selp.b16 	%rs20, %rs18, %rs19, %p5;
	and.b16  	%rs21, %rs20, 255;
	setp.ne.s16 	%p6, %rs21, %rs17;
	@%p6 bra 	$L__BB0_14;
	ld.global.u8 	%rs22, [%rd5+2];
	setp.gt.u64 	%p7, %rd4, 64999;
	selp.b16 	%rs23, 73, 98, %p7;
	add.s16 	%rs24, %rs23, %rs6;
	and.b16  	%rs25, %rs24, 255;
	setp.ne.s16 	%p8, %rs25, %rs22;
	@%p8 bra 	$L__BB0_14;
	ld.global.u8 	%rs26, [%rd5+3];
	setp.gt.u16 	%p9, %rs4, 22;
	selp.b16 	%rs27, 75, 100, %p9;
	add.s16 	%rs28, %rs27, %rs4;
	and.b16  	%rs29, %rs28, 255;
	setp.ne.s16 	%p10, %rs29, %rs26;
	@%p10 bra 	$L__BB0_14;
	ld.global.u8 	%rs30, [%rd5+4];
	sub.s16 	%rs31, 100, %rs4;
	setp.lt.u16 	%p11, %rs4, 3;
	add.s16 	%rs32, %rs4, 94;
	selp.b16 	%rs33, %rs31, %rs32, %p11;
	and.b16  	%rs34, %rs33, 255;
	setp.ne.s16 	%p12, %rs34, %rs30;
	@%p12 bra 	$L__BB0_14;
	ld.global.u8 	%rs35, [%rd5+5];
	setp.eq.s16 	%p13, %rs4, 0;
	add.s16 	%rs36, %rs4, 96;
	selp.b16 	%rs37, 98, %rs36, %p13;
	and.b16  	%rs38, %rs37, 255;
	setp.ne.s16 	%p14, %rs38, %rs35;
	@%p14 bra 	$L__BB0_14;
	ld.global.u8 	%rs39, [%rd5+6];
	setp.gt.u16 	%p15, %rs2, 7;
	selp.b16 	%rs40, 41, 50, %p15;
	add.s16 	%rs41, %rs40, %rs2;
	and.b16  	%rs42, %rs41, 255;
	setp.ne.s16 	%p16, %rs42, %rs39;
	@%p16 bra 	$L__BB0_14;
	ld.global.u8 	%rs43, [%rd5+7];
	sub.s16 	%rs44, 50, %rs2;
	setp.lt.u16 	%p17, %rs2, 2;
	add.s16 	%rs45, %rs2, 46;
	selp.b16 	%rs46, %rs44, %rs45, %p17;
	and.b16  	%rs47, %rs46, 255;
	setp.ne.s16 	%p18, %rs47, %rs43;
	@%p18 bra 	$L__BB0_14;
	ld.global.u8 	%rs48, [%rd5+8];
	setp.gt.u32 	%p19, %r1, 5;
	selp.b16 	%rs49, 43, 52, %p19;
	add.s16 	%rs50, %rs49, %rs1;
	and.b16  	%rs51, %rs50, 255;
	setp.ne.s16 	%p20, %rs51, %rs48;
	@%p20 bra 	$L__BB0_14;
	ld.global.u8 	%rs52, [%rd5+9];
	sub.s16 	%rs53, 52, %rs1;
	setp.lt.u32 	%p21, %r1, 4;
	add.s16 	%rs54, %rs1, 44;
	selp.b16 	%rs55, %rs53, %rs54, %p21;
	and.b16  	%rs56, %rs55, 255;
	setp.ne.s16 	%p22, %rs56, %rs52;
	@%p22 bra 	$L__BB0_14;
	atom.relaxed.global.cas.b32 	%r12, [%rd3], 0, 1;
	setp.ne.s32 	%p23, %r12, 0;
	@%p23 bra 	$L__BB0_14;
	cvta.to.global.u64 	%rd19, %rd7;
	mad.lo.s64 	%rd20, %rd2, 5, %rd19;
	add.s16 	%rs57, %rs6, 97;
	st.global.u8 	[%rd20], %rs57;
	add.s16 	%rs58, %rs4, 97;
	st.global.u8 	[%rd20+1], %rs58;
	add.s16 	%rs59, %rs2, 48;
	st.global.u8 	[%rd20+2], %rs59;
	add.s16 	%rs60, %rs1, 48;
	st.global.u8 	[%rd20+3], %rs60;
	mov.b16 	%rs61, 0;
	st.global.u8 	[%rd20+4], %rs61;
$L__BB0_14:
	ret;

}


// ===== COMPILED SASS (sm_100) =====

	.target	sm_100

	.elftype	@"ET_EXEC"


//--------------------- .note.nv.tkinfo           --------------------------
	.section	.note.nv.tkinfo,"",@"SHT_NOTE"
	.sectionflags	@"SHF_NOTE_NV_TKINFO"
	.tkinfo
        /*0018*/ 	.word	0x00000002
        /*0030*/ 	.string	""
        /*0030*/ 	.string	"ptxas"
        /*0030*/ 	.string	"Cuda compilation tools, release 13.0, V13.0.88"
        /*0030*/ 	.string	"Build cuda_13.0.r13.0/compiler.36424714_0"
        /*0030*/ 	.string	"-arch sm_100 -m 64 "



//--------------------- .note.nv.cuinfo           --------------------------
	.section	.note.nv.cuinfo,"",@"SHT_NOTE"
	.sectionflags	@"SHF_NOTE_NV_CUINFO"
        /*0018*/ 	.short	0x0002
        /*001a*/ 	.short	0x0064
        /*001c*/ 	.short	0x0082
	.zero		2


//--------------------- .nv.info                  --------------------------
	.section	.nv.info,"",@"SHT_CUDA_INFO"
	.align	4


	//----- nvinfo : EIATTR_REGCOUNT
	.align		4
        /*0000*/ 	.byte	0x04, 0x2f
        /*0002*/ 	.short	(.L_1 - .L_0)
	.align		4
.L_0:
        /*0004*/ 	.word	index@(_Z12crack_kernelPKciPcPi)
        /*0008*/ 	.word	0x00000012


	//----- nvinfo : EIATTR_FRAME_SIZE
	.align		4
.L_1:
        /*000c*/ 	.byte	0x04, 0x11
        /*000e*/ 	.short	(.L_3 - .L_2)
	.align		4
.L_2:
        /*0010*/ 	.word	index@(_Z12crack_kernelPKciPcPi)
        /*0014*/ 	.word	0x00000000


	//----- nvinfo : EIATTR_MIN_STACK_SIZE
	.align		4
.L_3:
        /*0018*/ 	.byte	0x04, 0x12
        /*001a*/ 	.short	(.L_5 - .L_4)
	.align		4
.L_4:
        /*001c*/ 	.word	index@(_Z12crack_kernelPKciPcPi)
        /*0020*/ 	.word	0x00000000
.L_5:


//--------------------- .nv.compat                --------------------------
	.section	.nv.compat,"",@"SHT_CUDA_COMPAT_INFO"
	.align	4
        /*0000*/ 	.byte	0x02, 0x09, 0x00, 0x00, 0x02, 0x02, 0x01, 0x00, 0x02, 0x05, 0x05, 0x00, 0x03, 0x07, 0x01, 0x01
        /*0010*/ 	.byte	0x02, 0x03, 0x00, 0x00, 0x02, 0x06, 0x01, 0x00, 0x04, 0x0b, 0x08, 0x00, 0x09, 0x00, 0x00, 0x00
        /*0020*/ 	.byte	0x00, 0x00, 0x00, 0x00


//--------------------- .nv.info._Z12crack_kernelPKciPcPi --------------------------
	.section	.nv.info._Z12crack_kernelPKciPcPi,"",@"SHT_CUDA_INFO"
	.sectionflags	@""
	.align	4


	//----- nvinfo : EIATTR_CUDA_API_VERSION
	.align		4
        /*0000*/ 	.byte	0x04, 0x37
        /*0002*/ 	.short	(.L_7 - .L_6)
.L_6:
        /*0004*/ 	.word	0x00000082


	//----- nvinfo : EIATTR_KPARAM_INFO
	.align		4
.L_7:
        /*0008*/ 	.byte	0x04, 0x17
        /*000a*/ 	.short	(.L_9 - .L_8)
.L_8:
        /*000c*/ 	.word	0x00000000
        /*0010*/ 	.short	0x0003
        /*0012*/ 	.short	0x0018
        /*0014*/ 	.byte	0x00, 0xf5, 0x21, 0x00


	//----- nvinfo : EIATTR_KPARAM_INFO
	.align		4
.L_9:
        /*0018*/ 	.byte	0x04, 0x17
        /*001a*/ 	.short	(.L_11 - .L_10)
.L_10:
        /*001c*/ 	.word	0x00000000
        /*0020*/ 	.short	0x0002
        /*0022*/ 	.short	0x0010
        /*0024*/ 	.byte	0x00, 0xf5, 0x21, 0x00


	//----- nvinfo : EIATTR_KPARAM_INFO
	.align		4
.L_11:
        /*0028*/ 	.byte	0x04, 0x17
        /*002a*/ 	.short	(.L_13 - .L_12)
.L_12:
        /*002c*/ 	.word	0x00000000
        /*0030*/ 	.short	0x0001
        /*0032*/ 	.short	0x0008
        /*0034*/ 	.byte	0x00, 0xf0, 0x11, 0x00


	//----- nvinfo : EIATTR_KPARAM_INFO
	.align		4
.L_13:
        /*0038*/ 	.byte	0x04, 0x17
        /*003a*/ 	.short	(.L_15 - .L_14)
.L_14:
        /*003c*/ 	.word	0x00000000
        /*0040*/ 	.short	0x0000
        /*0042*/ 	.short	0x0000
        /*0044*/ 	.byte	0x00, 0xf5, 0x21, 0x00


	//----- nvinfo : EIATTR_SPARSE_MMA_MASK
	.align		4
.L_15:
        /*0048*/ 	.byte	0x03, 0x50
        /*004a*/ 	.short	0x0000


	//----- nvinfo : EIATTR_MAXREG_COUNT
	.align		4
        /*004c*/ 	.byte	0x03, 0x1b
        /*004e*/ 	.short	0x00ff


	//----- nvinfo : EIATTR_MERCURY_ISA_VERSION
	.align		4
        /*0050*/ 	.byte	0x03, 0x5f
        /*0052*/ 	.short	0x0101


	//----- nvinfo : EIATTR_VRC_CTA_INIT_COUNT
	.align		4
        /*0054*/ 	.byte	0x02, 0x4a
	.zero		1
	.zero		1


	//----- nvinfo : EIATTR_EXIT_INSTR_OFFSETS
	.align		4
        /*0058*/ 	.byte	0x04, 0x1c
        /*005a*/ 	.short	(.L_17 - .L_16)


	//   ....[0]....
.L_16:
        /*005c*/ 	.word	0x000000a0


	//   ....[1]....
        /*0060*/ 	.word	0x000001a0


	//   ....[2]....
        /*0064*/ 	.word	0x000002a0


	//   ....[3]....
        /*0068*/ 	.word	0x00000340


	//   ....[4]....
        /*006c*/ 	.word	0x000003c0


	//   ....[5]....
        /*0070*/ 	.word	0x000004d0


	//   ....[6]....
        /*0074*/ 	.word	0x00000560


	//   ....[7]....
        /*0078*/ 	.word	0x000005e0


	//   ....[8]....
        /*007c*/ 	.word	0x000006f0


	//   ....[9]....
        /*0080*/ 	.word	0x00000780


	//   ....[10]....
        /*0084*/ 	.word	0x00000800


	//   ....[11]....
        /*0088*/ 	.word	0x00000890


	//   ....[12]....
        /*008c*/ 	.word	0x000008e0


	//   ....[13]....
        /*0090*/ 	.word	0x000009c0


	//----- nvinfo : EIATTR_CBANK_PARAM_SIZE
	.align		4
.L_17:
        /*0094*/ 	.byte	0x03, 0x19
        /*0096*/ 	.short	0x0020


	//----- nvinfo : EIATTR_PARAM_CBANK
	.align		4
        /*0098*/ 	.byte	0x04, 0x0a
        /*009a*/ 	.short	(.L_19 - .L_18)
	.align		4
.L_18:
        /*009c*/ 	.word	index@(.nv.constant0._Z12crack_kernelPKciPcPi)
        /*00a0*/ 	.short	0x0380
        /*00a2*/ 	.short	0x0020


	//----- nvinfo : EIATTR_SW_WAR
	.align		4
.L_19:
        /*00a4*/ 	.byte	0x04, 0x36
        /*00a6*/ 	.short	(.L_21 - .L_20)
.L_20:
        /*00a8*/ 	.word	0x00000008
.L_21:


//--------------------- .nv.callgraph             --------------------------
	.section	.nv.callgraph,"",@"SHT_CUDA_CALLGRAPH"
	.align	4
	.sectionentsize	8
	.align		4
        /*0000*/ 	.word	0x00000000
	.align		4
        /*0004*/ 	.word	0xffffffff
	.align		4
        /*0008*/ 	.word	0x00000000
	.align		4
        /*000c*/ 	.word	0xfffffffe
	.align		4
        /*0010*/ 	.word	0x00000000
	.align		4
        /*0014*/ 	.word	0xfffffffd
	.align		4
        /*0018*/ 	.word	0x00000000
	.align		4
        /*001c*/ 	.word	0xfffffffc


//--------------------- .text._Z12crack_kernelPKciPcPi --------------------------
	.section	.text._Z12crack_kernelPKciPcPi,"ax",@progbits
	.align	128
        .global         _Z12crack_kernelPKciPcPi
        .type           _Z12crack_kernelPKciPcPi,@function
        .size           _Z12crack_kernelPKciPcPi,(.L_x_1 - _Z12crack_kernelPKciPcPi)
        .other          _Z12crack_kernelPKciPcPi,@"STO_CUDA_ENTRY STV_DEFAULT"
_Z12crack_kernelPKciPcPi:
.text._Z12crack_kernelPKciPcPi:
[----:B------:R-:W-:Y:S01]  /*0000*/  LDC R1, c[0x0][0x37c] ;  /* 0x0000df00ff017b82 */ /* 0x000fe20000000800 */
[----:B------:R-:W0:Y:S07]  /*0010*/  S2R R6, SR_TID.X ;  /* 0x0000000000067919 */ /* 0x000e2e0000002100 */
[----:B------:R-:W0:Y:S01]  /*0020*/  S2UR UR6, SR_CTAID.X ;  /* 0x00000000000679c3 */ /* 0x000e220000002500 */
[----:B------:R-:W1:Y:S01]  /*0030*/  LDCU UR4, c[0x0][0x388] ;  /* 0x00007100ff0477ac */ /* 0x000e620008000800 */
[----:B------:R-:W-:-:S06]  /*0040*/  IMAD.MOV.U32 R7, RZ, RZ, RZ ;  /* 0x000000ffff077224 */ /* 0x000fcc00078e00ff */
[----:B------:R-:W0:Y:S01]  /*0050*/  LDC R3, c[0x0][0x360] ;  /* 0x0000d800ff037b82 */ /* 0x000e220000000800 */
[----:B-1----:R-:W-:Y:S01]  /*0060*/  UIMAD.WIDE UR4, UR4, 0x10810, URZ ;  /* 0x00010810040478a5 */ /* 0x002fe2000f8e02ff */
[----:B0-----:R-:W-:-:S05]  /*0070*/  IMAD.WIDE.U32 R6, R3, UR6, R6 ;  /* 0x0000000603067c25 */ /* 0x001fca000f8e0006 */
[----:B------:R-:W-:-:S04]  /*0080*/  ISETP.GE.U32.AND P0, PT, R6, UR4, PT ;  /* 0x0000000406007c0c */ /* 0x000fc8000bf06070 */
[----:B------:R-:W-:-:S13]  /*0090*/  ISETP.GE.AND.EX P0, PT, R7, UR5, PT, P0 ;  /* 0x0000000507007c0c */ /* 0x000fda000bf06300 */
[----:B------:R-:W-:Y:S05]  /*00a0*/  @P0 EXIT ;  /* 0x000000000000094d */ /* 0x000fea0003800000 */
[----:B------:R-:W-:Y:S01]  /*00b0*/  IMAD.WIDE.U32 R2, R7, 0x37046c57, RZ ;  /* 0x37046c5707027825 */ /* 0x000fe200078e00ff */
[----:B------:R-:W0:Y:S01]  /*00c0*/  LDCU.64 UR6, c[0x0][0x398] ;  /* 0x00007300ff0677ac */ /* 0x000e220008000a00 */
[----:B------:R-:W1:Y:S02]  /*00d0*/  LDCU.64 UR4, c[0x0][0x358] ;  /* 0x00006b00ff0477ac */ /* 0x000e640008000a00 */
[----:B------:R-:W-:-:S04]  /*00e0*/  IMAD.WIDE.U32 R4, P0, R6, 0x7c178274, R2 ;  /* 0x7c17827406047825 */ /* 0x000fc80007800002 */
[----:B------:R-:W-:-:S04]  /*00f0*/  IMAD.WIDE.U32 R2, R6, 0x37046c57, RZ ;  /* 0x37046c5706027825 */ /* 0x000fc800078e00ff */
[----:B------:R-:W-:Y:S01]  /*0100*/  IMAD.X R9, RZ, RZ, RZ, P0 ;  /* 0x000000ffff097224 */ /* 0x000fe200000e06ff */
[----:B------:R-:W-:Y:S01]  /*0110*/  IADD3 RZ, P0, PT, R3, R4, RZ ;  /* 0x0000000403ff7210 */ /* 0x000fe20007f1e0ff */
[----:B------:R-:W-:-:S04]  /*0120*/  IMAD.MOV.U32 R8, RZ, RZ, R5 ;  /* 0x000000ffff087224 */ /* 0x000fc800078e0005 */
[----:B------:R-:W-:-:S05]  /*0130*/  IMAD.WIDE.U32.X R2, R7, 0x7c178274, R8, P0 ;  /* 0x7c17827407027825 */ /* 0x000fca00000e0408 */
[--C-:B------:R-:W-:Y:S02]  /*0140*/  SHF.R.U64 R9, R2, 0xf, R3.reuse ;  /* 0x0000000f02097819 */ /* 0x100fe40000001203 */
[----:B------:R-:W-:Y:S02]  /*0150*/  SHF.R.U32.HI R0, RZ, 0xf, R3 ;  /* 0x0000000fff007819 */ /* 0x000fe40000011603 */
[----:B0-----:R-:W-:-:S04]  /*0160*/  LEA R2, P0, R9, UR6, 0x2 ;  /* 0x0000000609027c11 */ /* 0x001fc8000f8010ff */
[----:B------:R-:W-:-:S05]  /*0170*/  LEA.HI.X R3, R9, UR7, R0, 0x2, P0 ;  /* 0x0000000709037c11 */ /* 0x000fca00080f1400 */
[----:B-1----:R-:W2:Y:S02]  /*0180*/  LDG.E R4, desc[UR4][R2.64] ;  /* 0x0000000402047981 */ /* 0x002ea4000c1e1900 */
[----:B--2---:R-:W-:-:S13]  /*0190*/  ISETP.NE.AND P0, PT, R4, RZ, PT ;  /* 0x000000ff0400720c */ /* 0x004fda0003f05270 */
[----:B------:R-:W-:Y:S05]  /*01a0*/  @P0 EXIT ;  /* 0x000000000000094d */ /* 0x000fea0003800000 */
[----:B------:R-:W0:Y:S01]  /*01b0*/  LDC.64 R4, c[0x0][0x380] ;  /* 0x0000e000ff047b82 */ /* 0x000e220000000a00 */
[----:B------:R-:W-:Y:S02]  /*01c0*/  IMAD R11, R0, 0xb, RZ ;  /* 0x0000000b000b7824 */ /* 0x000fe400078e02ff */
[----:B0-----:R-:W-:-:S04]  /*01d0*/  IMAD.WIDE.U32 R4, R9, 0xb, R4 ;  /* 0x0000000b09047825 */ /* 0x001fc800078e0004 */
[----:B------:R-:W-:-:S05]  /*01e0*/  IMAD.IADD R5, R5, 0x1, R11 ;  /* 0x0000000105057824 */ /* 0x000fca00078e020b */
[----:B------:R-:W2:Y:S01]  /*01f0*/  LDG.E.U8 R11, desc[UR4][R4.64] ;  /* 0x00000004040b7981 */ /* 0x000ea2000c1e1100 */
[----:B------:R-:W-:-:S04]  /*0200*/  IMAD.WIDE.U32 R6, R9, -0x10810, R6 ;  /* 0xfffef7f009067825 */ /* 0x000fc800078e0006 */
[----:B------:R-:W-:Y:S01]  /*0210*/  IMAD R12, R0, -0x10810, RZ ;  /* 0xfffef7f0000c7824 */ /* 0x000fe200078e02ff */
[C---:B------:R-:W-:Y:S01]  /*0220*/  ISETP.GT.U32.AND P0, PT, R6.reuse, 0xf3bf, PT ;  /* 0x0000f3bf0600780c */ /* 0x040fe20003f04070 */
[----:B------:R-:W-:-:S03]  /*0230*/  IMAD.HI.U32 R8, R6, 0x1934c7, RZ ;  /* 0x001934c706087827 */ /* 0x000fc600078e00ff */
[----:B------:R-:W-:Y:S01]  /*0240*/  IADD3 R12, PT, PT, R7, -R9, R12 ;  /* 0x80000009070c7210 */ /* 0x000fe20007ffe00c */
[----:B------:R-:W-:-:S03]  /*0250*/  VIADD R10, R8, 0x4a ;  /* 0x0000004a080a7836 */ /* 0x000fc60000000000 */
[----:B------:R-:W-:-:S13]  /*0260*/  ISETP.GT.U32.AND.EX P0, PT, R12, RZ, PT, P0 ;  /* 0x000000ff0c00720c */ /* 0x000fda0003f04100 */
[----:B------:R-:W-:-:S05]  /*0270*/  @!P0 VIADD R10, R8, 0x63 ;  /* 0x00000063080a8836 */ /* 0x000fca0000000000 */
[----:B------:R-:W-:-:S04]  /*0280*/  LOP3.LUT R10, R10, 0xff, RZ, 0xc0, !PT ;  /* 0x000000ff0a0a7812 */ /* 0x000fc800078ec0ff */
[----:B--2---:R-:W-:-:S13]  /*0290*/  ISETP.NE.AND P0, PT, R10, R11, PT ;  /* 0x0000000b0a00720c */ /* 0x004fda0003f05270 */
[----:B------:R-:W-:Y:S05]  /*02a0*/  @P0 EXIT ;  /* 0x000000000000094d */ /* 0x000fea0003800000 */
[----:B------:R-:W2:Y:S01]  /*02b0*/  LDG.E.U8 R10, desc[UR4][R4.64+0x1] ;  /* 0x00000104040a7981 */ /* 0x000ea2000c1e1100 */
[----:B------:R-:W-:Y:S01]  /*02c0*/  ISETP.GE.U32.AND P0, PT, R6, 0x1450, PT ;  /* 0x000014500600780c */ /* 0x000fe20003f06070 */
[----:B------:R-:W-:-:S03]  /*02d0*/  IMAD.MOV R11, RZ, RZ, -R8 ;  /* 0x000000ffff0b7224 */ /* 0x000fc600078e0a08 */
[----:B------:R-:W-:Y:S02]  /*02e0*/  ISETP.GE.U32.AND.EX P0, PT, R12, RZ, PT, P0 ;  /* 0x000000ff0c00720c */ /* 0x000fe40003f06100 */
[----:B------:R-:W-:-:S05]  /*02f0*/  PRMT R11, R11, 0x7710, RZ ;  /* 0x000077100b0b7816 */ /* 0x000fca00000000ff */
[----:B------:R-:W-:-:S06]  /*0300*/  VIADD R11, R11, 0x63 ;  /* 0x000000630b0b7836 */ /* 0x000fcc0000000000 */
[----:B------:R-:W-:-:S05]  /*0310*/  @P0 VIADD R11, R8, 0x5f ;  /* 0x0000005f080b0836 */ /* 0x000fca0000000000 */
[----:B------:R-:W-:-:S04]  /*0320*/  LOP3.LUT R11, R11, 0xff, RZ, 0xc0, !PT ;  /* 0x000000ff0b0b7812 */ /* 0x000fc800078ec0ff */
[----:B--2---:R-:W-:-:S13]  /*0330*/  ISETP.NE.AND P0, PT, R11, R10, PT ;  /* 0x0000000a0b00720c */ /* 0x004fda0003f05270 */
[----:B------:R-:W-:Y:S05]  /*0340*/  @P0 EXIT ;  /* 0x000000000000094d */ /* 0x000fea0003800000 */
[----:B------:R-:W2:Y:S01]  /*0350*/  LDG.E.U8 R10, desc[UR4][R4.64+0x2] ;  /* 0x00000204040a7981 */ /* 0x000ea2000c1e1100 */
[----:B------:R-:W-:Y:S01]  /*0360*/  ISETP.GT.U32.AND P0, PT, R6, 0xfde7, PT ;  /* 0x0000fde70600780c */ /* 0x000fe20003f04070 */
[----:B------:R-:W-:-:S03]  /*0370*/  VIADD R11, R8, 0x49 ;  /* 0x00000049080b7836 */ /* 0x000fc60000000000 */
[----:B------:R-:W-:-:S13]  /*0380*/  ISETP.GT.U32.AND.EX P0, PT, R12, RZ, PT, P0 ;  /* 0x000000ff0c00720c */ /* 0x000fda0003f04100 */
[----:B------:R-:W-:-:S05]  /*0390*/  @!P0 VIADD R11, R8, 0x62 ;  /* 0x00000062080b8836 */ /* 0x000fca0000000000 */
[----:B------:R-:W-:-:S04]  /*03a0*/  LOP3.LUT R11, R11, 0xff, RZ, 0xc0, !PT ;  /* 0x000000ff0b0b7812 */ /* 0x000fc800078ec0ff */
[----:B--2---:R-:W-:-:S13]  /*03b0*/  ISETP.NE.AND P0, PT, R11, R10, PT ;  /* 0x0000000a0b00720c */ /* 0x004fda0003f05270 */
[----:B------:R-:W-:Y:S05]  /*03c0*/  @P0 EXIT ;  /* 0x000000000000094d */ /* 0x000fea0003800000 */
[----:B------:R-:W2:Y:S01]  /*03d0*/  LDG.E.U8 R12, desc[UR4][R4.64+0x3] ;  /* 0x00000304040c7981 */ /* 0x000ea2000c1e1100 */
[----:B------:R-:W-:-:S05]  /*03e0*/  IMAD.HI.U32 R10, R6, 0x28f5c29, RZ ;  /* 0x028f5c29060a7827 */ /* 0x000fca00078e00ff */
[----:B------:R-:W-:-:S05]  /*03f0*/  LOP3.LUT R11, R10, 0xffff, RZ, 0xc0, !PT ;  /* 0x0000ffff0a0b7812 */ /* 0x000fca00078ec0ff */
[----:B------:R-:W-:-:S05]  /*0400*/  IMAD R11, R11, 0x9d9, RZ ;  /* 0x000009d90b0b7824 */ /* 0x000fca00078e02ff */
[----:B------:R-:W-:-:S04]  /*0410*/  SHF.R.U32.HI R11, RZ, 0x10, R11 ;  /* 0x00000010ff0b7819 */ /* 0x000fc8000001160b */
[----:B------:R-:W-:-:S05]  /*0420*/  PRMT R11, R11, 0x9910, RZ ;  /* 0x000099100b0b7816 */ /* 0x000fca00000000ff */
[----:B------:R-:W-:-:S04]  /*0430*/  IMAD R11, R11, 0x1a, RZ ;  /* 0x0000001a0b0b7824 */ /* 0x000fc800078e02ff */
[----:B------:R-:W-:-:S05]  /*0440*/  IMAD.MOV R11, RZ, RZ, -R11 ;  /* 0x000000ffff0b7224 */ /* 0x000fca00078e0a0b */
[----:B------:R-:W-:-:S05]  /*0450*/  PRMT R11, R11, 0x7710, RZ ;  /* 0x000077100b0b7816 */ /* 0x000fca00000000ff */
[----:B------:R-:W-:-:S04]  /*0460*/  IMAD.IADD R10, R10, 0x1, R11 ;  /* 0x000000010a0a7824 */ /* 0x000fc800078e020b */
[C---:B------:R-:W-:Y:S01]  /*0470*/  VIADD R11, R10.reuse, 0x4b ;  /* 0x0000004b0a0b7836 */ /* 0x040fe20000000000 */
[----:B------:R-:W-:-:S04]  /*0480*/  LOP3.LUT R13, R10, 0xffff, RZ, 0xc0, !PT ;  /* 0x0000ffff0a0d7812 */ /* 0x000fc800078ec0ff */
[----:B------:R-:W-:-:S13]  /*0490*/  ISETP.GT.U32.AND P0, PT, R13, 0x16, PT ;  /* 0x000000160d00780c */ /* 0x000fda0003f04070 */
[----:B------:R-:W-:-:S05]  /*04a0*/  @!P0 VIADD R11, R10, 0x64 ;  /* 0x000000640a0b8836 */ /* 0x000fca0000000000 */
[----:B------:R-:W-:-:S04]  /*04b0*/  LOP3.LUT R11, R11, 0xff, RZ, 0xc0, !PT ;  /* 0x000000ff0b0b7812 */ /* 0x000fc800078ec0ff */
[----:B--2---:R-:W-:-:S13]  /*04c0*/  ISETP.NE.AND P0, PT, R11, R12, PT ;  /* 0x0000000c0b00720c */ /* 0x004fda0003f05270 */
[----:B------:R-:W-:Y:S05]  /*04d0*/  @P0 EXIT ;  /* 0x000000000000094d */ /* 0x000fea0003800000 */
[----:B------:R-:W2:Y:S01]  /*04e0*/  LDG.E.U8 R11, desc[UR4][R4.64+0x4] ;  /* 0x00000404040b7981 */ /* 0x000ea2000c1e1100 */
[----:B------:R-:W-:Y:S01]  /*04f0*/  ISETP.GE.U32.AND P0, PT, R13, 0x3, PT ;  /* 0x000000030d00780c */ /* 0x000fe20003f06070 */
[----:B------:R-:W-:-:S05]  /*0500*/  IMAD.MOV R12, RZ, RZ, -R10 ;  /* 0x000000ffff0c7224 */ /* 0x000fca00078e0a0a */
[----:B------:R-:W-:-:S05]  /*0510*/  PRMT R12, R12, 0x7710, RZ ;  /* 0x000077100c0c7816 */ /* 0x000fca00000000ff */
[----:B------:R-:W-:Y:S02]  /*0520*/  VIADD R12, R12, 0x64 ;  /* 0x000000640c0c7836 */ /* 0x000fe40000000000 */
[----:B------:R-:W-:-:S05]  /*0530*/  @P0 VIADD R12, R10, 0x5e ;  /* 0x0000005e0a0c0836 */ /* 0x000fca0000000000 */
[----:B------:R-:W-:-:S04]  /*0540*/  LOP3.LUT R12, R12, 0xff, RZ, 0xc0, !PT ;  /* 0x000000ff0c0c7812 */ /* 0x000fc800078ec0ff */
[----:B--2---:R-:W-:-:S13]  /*0550*/  ISETP.NE.AND P0, PT, R12, R11, PT ;  /* 0x0000000b0c00720c */ /* 0x004fda0003f05270 */
[----:B------:R-:W-:Y:S05]  /*0560*/  @P0 EXIT ;  /* 0x000000000000094d */ /* 0x000fea0003800000 */
[----:B------:R-:W2:Y:S01]  /*0570*/  LDG.E.U8 R11, desc[UR4][R4.64+0x5] ;  /* 0x00000504040b7981 */ /* 0x000ea2000c1e1100 */
[C---:B------:R-:W-:Y:S01]  /*0580*/  PRMT R13, R10.reuse, 0x9910, RZ ;  /* 0x000099100a0d7816 */ /* 0x040fe200000000ff */
[----:B------:R-:W-:-:S03]  /*0590*/  VIADD R12, R10, 0x60 ;  /* 0x000000600a0c7836 */ /* 0x000fc60000000000 */
[----:B------:R-:W-:-:S04]  /*05a0*/  ISETP.NE.AND P0, PT, R13, RZ, PT ;  /* 0x000000ff0d00720c */ /* 0x000fc80003f05270 */
[----:B------:R-:W-:-:S04]  /*05b0*/  SEL R12, R12, 0x62, P0 ;  /* 0x000000620c0c7807 */ /* 0x000fc80000000000 */
        /* <DEDUP_REMOVED lines=30> */
[----:B------:R-:W-:-:S04]  /*07a0*/  IMAD R6, R13, -0xa, R6 ;  /* 0xfffffff60d067824 */ /* 0x000fc800078e0206 */
[C---:B------:R-:W-:Y:S01]  /*07b0*/  VIADD R12, R6.reuse, 0x2b ;  /* 0x0000002b060c7836 */ /* 0x040fe20000000000 */
        /* <DEDUP_REMOVED lines=14> */
[----:B------:R-:W-:Y:S02]  /*08a0*/  IMAD.MOV.U32 R5, RZ, RZ, 0x1 ;  /* 0x00000001ff057424 */ /* 0x000fe400078e00ff */
[----:B------:R-:W-:-:S05]  /*08b0*/  IMAD.MOV.U32 R4, RZ, RZ, RZ ;  /* 0x000000ffff047224 */ /* 0x000fca00078e00ff */
[----:B------:R-:W2:Y:S02]  /*08c0*/  ATOMG.E.CAS.STRONG.GPU PT, R2, [R2], R4, R5 ;  /* 0x00000004020273a9 */ /* 0x000ea400001ee105 */
[----:B--2---:R-:W-:-:S13]  /*08d0*/  ISETP.NE.AND P0, PT, R2, RZ, PT ;  /* 0x000000ff0200720c */ /* 0x004fda0003f05270 */
[----:B------:R-:W-:Y:S05]  /*08e0*/  @P0 EXIT ;  /* 0x000000000000094d */ /* 0x000fea0003800000 */
[----:B------:R-:W0:Y:S01]  /*08f0*/  LDC.64 R2, c[0x0][0x390] ;  /* 0x0000e400ff027b82 */ /* 0x000e220000000a00 */
[----:B------:R-:W-:Y:S02]  /*0900*/  IMAD R5, R0, 0x5, RZ ;  /* 0x0000000500057824 */ /* 0x000fe400078e02ff */
[----:B------:R-:W-:Y:S02]  /*0910*/  VIADD R7, R10, 0x61 ;  /* 0x000000610a077836 */ /* 0x000fe40000000000 */
[----:B------:R-:W-:Y:S02]  /*0920*/  VIADD R11, R11, 0x30 ;  /* 0x000000300b0b7836 */ /* 0x000fe40000000000 */
[----:B0-----:R-:W-:-:S04]  /*0930*/  IMAD.WIDE.U32 R2, R9, 0x5, R2 ;  /* 0x0000000509027825 */ /* 0x001fc800078e0002 */
[----:B------:R-:W-:Y:S02]  /*0940*/  IMAD.IADD R3, R3, 0x1, R5 ;  /* 0x0000000103037824 */ /* 0x000fe400078e0205 */
[----:B------:R-:W-:Y:S02]  /*0950*/  VIADD R5, R8, 0x61 ;  /* 0x0000006108057836 */ /* 0x000fe40000000000 */
[----:B------:R-:W-:Y:S01]  /*0960*/  VIADD R9, R6, 0x30 ;  /* 0x0000003006097836 */ /* 0x000fe20000000000 */
[----:B------:R-:W-:Y:S04]  /*0970*/  STG.E.U8 desc[UR4][R2.64+0x1], R7 ;  /* 0x0000010702007986 */ /* 0x000fe8000c101104 */
[----:B------:R-:W-:Y:S04]  /*0980*/  STG.E.U8 desc[UR4][R2.64], R5 ;  /* 0x0000000502007986 */ /* 0x000fe8000c101104 */
[----:B------:R-:W-:Y:S04]  /*0990*/  STG.E.U8 desc[UR4][R2.64+0x2], R11 ;  /* 0x0000020b02007986 */ /* 0x000fe8000c101104 */
[----:B------:R-:W-:Y:S04]  /*09a0*/  STG.E.U8 desc[UR4][R2.64+0x3], R9 ;  /* 0x0000030902007986 */ /* 0x000fe8000c101104 */
[----:B------:R-:W-:Y:S01]  /*09b0*/  STG.E.U8 desc[UR4][R2.64+0x4], RZ ;  /* 0x000004ff02007986 */ /* 0x000fe2000c101104 */
[----:B------:R-:W-:Y:S05]  /*09c0*/  EXIT ;  /* 0x000000000000794d */ /* 0x000fea0003800000 */
.L_x_0:
[----:B------:R-:W-:-:S00]  /*09d0*/  BRA `(.L_x_0) ;  /* 0xfffffffc00fc7947 */ /* 0x000fc0000383ffff */
[----:B------:R-:W-:-:S00]  /*09e0*/  NOP ;  /* 0x0000000000007918 */ /* 0x000fc00000000000 */
        /* <DEDUP_REMOVED lines=9> */
.L_x_1:


//--------------------- .nv.shared.reserved.0     --------------------------
	.section	.nv.shared.reserved.0,"aw",@nobits
	.weak		__nv_reservedSMEM_offset_0_alias
	.size		__nv_reservedSMEM_offset_0_alias, 0, 64
	.other		__nv_reservedSMEM_offset_0_alias,@"STO_CUDA_RESERVED_SHARED STV_DEFAULT"
__nv_reservedSMEM_offset_0_alias:
	.zero		0
	.zero		64


//--------------------- .nv.constant0._Z12crack_kernelPKciPcPi --------------------------
	.section	.nv.constant0._Z12crack_kernelPKciPcPi,"a",@progbits
	.sectionflags	@""
	.align	4
.nv.constant0._Z12crack_kernelPKciPcPi:
	.zero		928


//--------------------- SYMBOLS --------------------------

	.type		.nv.reservedSmem.offset0,@object
	.size		.nv.reservedSmem.offset0,0x4
